//
// Generated by NVIDIA NVVM Compiler
//
// Compiler Build ID: CL-36424714
// Cuda compilation tools, release 13.0, V13.0.88
// Based on NVVM 20.0.0
//

.version 9.0
.target sm_100
.address_size 64

	// .globl	_Z22histogram_range_kernelILi16EEvPKcPjjii
.extern .shared .align 16 .b8 s_hist[];

.visible .entry _Z22histogram_range_kernelILi16EEvPKcPjjii(
	.param .u64 .ptr .align 1 _Z22histogram_range_kernelILi16EEvPKcPjjii_param_0,
	.param .u64 .ptr .align 1 _Z22histogram_range_kernelILi16EEvPKcPjjii_param_1,
	.param .u32 _Z22histogram_range_kernelILi16EEvPKcPjjii_param_2,
	.param .u32 _Z22histogram_range_kernelILi16EEvPKcPjjii_param_3,
	.param .u32 _Z22histogram_range_kernelILi16EEvPKcPjjii_param_4
)
{
	.reg .pred 	%p<38>;
	.reg .b16 	%rs<17>;
	.reg .b32 	%r<137>;
	.reg .b64 	%rd<39>;

	ld.param.u64 	%rd4, [_Z22histogram_range_kernelILi16EEvPKcPjjii_param_0];
	ld.param.u64 	%rd3, [_Z22histogram_range_kernelILi16EEvPKcPjjii_param_1];
	ld.param.u32 	%r41, [_Z22histogram_range_kernelILi16EEvPKcPjjii_param_2];
	ld.param.u32 	%r42, [_Z22histogram_range_kernelILi16EEvPKcPjjii_param_3];
	ld.param.u32 	%r43, [_Z22histogram_range_kernelILi16EEvPKcPjjii_param_4];
	cvta.to.global.u64 	%rd1, %rd4;
	mov.u32 	%r136, %tid.x;
	setp.ge.s32 	%p1, %r136, %r43;
	@%p1 bra 	$L__BB0_3;
	mov.u32 	%r2, %ntid.x;
	mov.u32 	%r45, s_hist;
	mov.u32 	%r135, %r136;
$L__BB0_2:
	shl.b32 	%r44, %r135, 2;
	add.s32 	%r46, %r45, %r44;
	mov.b32 	%r47, 0;
	st.shared.u32 	[%r46], %r47;
	add.s32 	%r135, %r135, %r2;
	setp.lt.s32 	%p2, %r135, %r43;
	@%p2 bra 	$L__BB0_2;
$L__BB0_3:
	bar.sync 	0;
	mov.u32 	%r48, %ctaid.x;
	mov.u32 	%r5, %ntid.x;
	mul.lo.s32 	%r49, %r48, %r5;
	shl.b32 	%r50, %r49, 4;
	add.s32 	%r6, %r50, %r136;
	setp.ge.u32 	%p3, %r6, %r41;
	@%p3 bra 	$L__BB0_6;
	cvt.u64.u32 	%rd5, %r6;
	add.s64 	%rd6, %rd1, %rd5;
	ld.global.nc.u8 	%rs1, [%rd6];
	cvt.u32.u8 	%r51, %rs1;
	sub.s32 	%r7, %r51, %r42;
	setp.ge.u32 	%p4, %r7, %r43;
	@%p4 bra 	$L__BB0_6;
	shl.b32 	%r52, %r7, 2;
	mov.u32 	%r53, s_hist;
	add.s32 	%r54, %r53, %r52;
	atom.shared.add.u32 	%r55, [%r54], 1;
$L__BB0_6:
	add.s32 	%r8, %r6, %r5;
	setp.ge.u32 	%p5, %r8, %r41;
	@%p5 bra 	$L__BB0_9;
	cvt.u64.u32 	%rd7, %r8;
	add.s64 	%rd8, %rd1, %rd7;
	ld.global.nc.u8 	%rs2, [%rd8];
	cvt.u32.u8 	%r56, %rs2;
	sub.s32 	%r9, %r56, %r42;
	setp.ge.u32 	%p6, %r9, %r43;
	@%p6 bra 	$L__BB0_9;
	shl.b32 	%r57, %r9, 2;
	mov.u32 	%r58, s_hist;
	add.s32 	%r59, %r58, %r57;
	atom.shared.add.u32 	%r60, [%r59], 1;
$L__BB0_9:
	add.s32 	%r10, %r8, %r5;
	setp.ge.u32 	%p7, %r10, %r41;
	@%p7 bra 	$L__BB0_12;
	cvt.u64.u32 	%rd9, %r10;
	add.s64 	%rd10, %rd1, %rd9;
	ld.global.nc.u8 	%rs3, [%rd10];
	cvt.u32.u8 	%r61, %rs3;
	sub.s32 	%r11, %r61, %r42;
	setp.ge.u32 	%p8, %r11, %r43;
	@%p8 bra 	$L__BB0_12;
	shl.b32 	%r62, %r11, 2;
	mov.u32 	%r63, s_hist;
	add.s32 	%r64, %r63, %r62;
	atom.shared.add.u32 	%r65, [%r64], 1;
$L__BB0_12:
	add.s32 	%r12, %r10, %r5;
	setp.ge.u32 	%p9, %r12, %r41;
	@%p9 bra 	$L__BB0_15;
	cvt.u64.u32 	%rd11, %r12;
	add.s64 	%rd12, %rd1, %rd11;
	ld.global.nc.u8 	%rs4, [%rd12];
	cvt.u32.u8 	%r66, %rs4;
	sub.s32 	%r13, %r66, %r42;
	setp.ge.u32 	%p10, %r13, %r43;
	@%p10 bra 	$L__BB0_15;
	shl.b32 	%r67, %r13, 2;
	mov.u32 	%r68, s_hist;
	add.s32 	%r69, %r68, %r67;
	atom.shared.add.u32 	%r70, [%r69], 1;
$L__BB0_15:
	add.s32 	%r14, %r12, %r5;
	setp.ge.u32 	%p11, %r14, %r41;
	@%p11 bra 	$L__BB0_18;
	cvt.u64.u32 	%rd13, %r14;
	add.s64 	%rd14, %rd1, %rd13;
	ld.global.nc.u8 	%rs5, [%rd14];
	cvt.u32.u8 	%r71, %rs5;
	sub.s32 	%r15, %r71, %r42;
	setp.ge.u32 	%p12, %r15, %r43;
	@%p12 bra 	$L__BB0_18;
	shl.b32 	%r72, %r15, 2;
	mov.u32 	%r73, s_hist;
	add.s32 	%r74, %r73, %r72;
	atom.shared.add.u32 	%r75, [%r74], 1;
$L__BB0_18:
	add.s32 	%r16, %r14, %r5;
	setp.ge.u32 	%p13, %r16, %r41;
	@%p13 bra 	$L__BB0_21;
	cvt.u64.u32 	%rd15, %r16;
	add.s64 	%rd16, %rd1, %rd15;
	ld.global.nc.u8 	%rs6, [%rd16];
	cvt.u32.u8 	%r76, %rs6;
	sub.s32 	%r17, %r76, %r42;
	setp.ge.u32 	%p14, %r17, %r43;
	@%p14 bra 	$L__BB0_21;
	shl.b32 	%r77, %r17, 2;
	mov.u32 	%r78, s_hist;
	add.s32 	%r79, %r78, %r77;
	atom.shared.add.u32 	%r80, [%r79], 1;
$L__BB0_21:
	add.s32 	%r18, %r16, %r5;
	setp.ge.u32 	%p15, %r18, %r41;
	@%p15 bra 	$L__BB0_24;
	cvt.u64.u32 	%rd17, %r18;
	add.s64 	%rd18, %rd1, %rd17;
	ld.global.nc.u8 	%rs7, [%rd18];
	cvt.u32.u8 	%r81, %rs7;
	sub.s32 	%r19, %r81, %r42;
	setp.ge.u32 	%p16, %r19, %r43;
	@%p16 bra 	$L__BB0_24;
	shl.b32 	%r82, %r19, 2;
	mov.u32 	%r83, s_hist;
	add.s32 	%r84, %r83, %r82;
	atom.shared.add.u32 	%r85, [%r84], 1;
$L__BB0_24:
	add.s32 	%r20, %r18, %r5;
	setp.ge.u32 	%p17, %r20, %r41;
	@%p17 bra 	$L__BB0_27;
	cvt.u64.u32 	%rd19, %r20;
	add.s64 	%rd20, %rd1, %rd19;
	ld.global.nc.u8 	%rs8, [%rd20];
	cvt.u32.u8 	%r86, %rs8;
	sub.s32 	%r21, %r86, %r42;
	setp.ge.u32 	%p18, %r21, %r43;
	@%p18 bra 	$L__BB0_27;
	shl.b32 	%r87, %r21, 2;
	mov.u32 	%r88, s_hist;
	add.s32 	%r89, %r88, %r87;
	atom.shared.add.u32 	%r90, [%r89], 1;
$L__BB0_27:
	add.s32 	%r22, %r20, %r5;
	setp.ge.u32 	%p19, %r22, %r41;
	@%p19 bra 	$L__BB0_30;
	cvt.u64.u32 	%rd21, %r22;
	add.s64 	%rd22, %rd1, %rd21;
	ld.global.nc.u8 	%rs9, [%rd22];
	cvt.u32.u8 	%r91, %rs9;
	sub.s32 	%r23, %r91, %r42;
	setp.ge.u32 	%p20, %r23, %r43;
	@%p20 bra 	$L__BB0_30;
	shl.b32 	%r92, %r23, 2;
	mov.u32 	%r93, s_hist;
	add.s32 	%r94, %r93, %r92;
	atom.shared.add.u32 	%r95, [%r94], 1;
$L__BB0_30:
	add.s32 	%r24, %r22, %r5;
	setp.ge.u32 	%p21, %r24, %r41;
	@%p21 bra 	$L__BB0_33;
	cvt.u64.u32 	%rd23, %r24;
	add.s64 	%rd24, %rd1, %rd23;
	ld.global.nc.u8 	%rs10, [%rd24];
	cvt.u32.u8 	%r96, %rs10;
	sub.s32 	%r25, %r96, %r42;
	setp.ge.u32 	%p22, %r25, %r43;
	@%p22 bra 	$L__BB0_33;
	shl.b32 	%r97, %r25, 2;
	mov.u32 	%r98, s_hist;
	add.s32 	%r99, %r98, %r97;
	atom.shared.add.u32 	%r100, [%r99], 1;
$L__BB0_33:
	add.s32 	%r26, %r24, %r5;
	setp.ge.u32 	%p23, %r26, %r41;
	@%p23 bra 	$L__BB0_36;
	cvt.u64.u32 	%rd25, %r26;
	add.s64 	%rd26, %rd1, %rd25;
	ld.global.nc.u8 	%rs11, [%rd26];
	cvt.u32.u8 	%r101, %rs11;
	sub.s32 	%r27, %r101, %r42;
	setp.ge.u32 	%p24, %r27, %r43;
	@%p24 bra 	$L__BB0_36;
	shl.b32 	%r102, %r27, 2;
	mov.u32 	%r103, s_hist;
	add.s32 	%r104, %r103, %r102;
	atom.shared.add.u32 	%r105, [%r104], 1;
$L__BB0_36:
	add.s32 	%r28, %r26, %r5;
	setp.ge.u32 	%p25, %r28, %r41;
	@%p25 bra 	$L__BB0_39;
	cvt.u64.u32 	%rd27, %r28;
	add.s64 	%rd28, %rd1, %rd27;
	ld.global.nc.u8 	%rs12, [%rd28];
	cvt.u32.u8 	%r106, %rs12;
	sub.s32 	%r29, %r106, %r42;
	setp.ge.u32 	%p26, %r29, %r43;
	@%p26 bra 	$L__BB0_39;
	shl.b32 	%r107, %r29, 2;
	mov.u32 	%r108, s_hist;
	add.s32 	%r109, %r108, %r107;
	atom.shared.add.u32 	%r110, [%r109], 1;
$L__BB0_39:
	add.s32 	%r30, %r28, %r5;
	setp.ge.u32 	%p27, %r30, %r41;
	@%p27 bra 	$L__BB0_42;
	cvt.u64.u32 	%rd29, %r30;
	add.s64 	%rd30, %rd1, %rd29;
	ld.global.nc.u8 	%rs13, [%rd30];
	cvt.u32.u8 	%r111, %rs13;
	sub.s32 	%r31, %r111, %r42;
	setp.ge.u32 	%p28, %r31, %r43;
	@%p28 bra 	$L__BB0_42;
	shl.b32 	%r112, %r31, 2;
	mov.u32 	%r113, s_hist;
	add.s32 	%r114, %r113, %r112;
	atom.shared.add.u32 	%r115, [%r114], 1;
$L__BB0_42:
	add.s32 	%r32, %r30, %r5;
	setp.ge.u32 	%p29, %r32, %r41;
	@%p29 bra 	$L__BB0_45;
	cvt.u64.u32 	%rd31, %r32;
	add.s64 	%rd32, %rd1, %rd31;
	ld.global.nc.u8 	%rs14, [%rd32];
	cvt.u32.u8 	%r116, %rs14;
	sub.s32 	%r33, %r116, %r42;
	setp.ge.u32 	%p30, %r33, %r43;
	@%p30 bra 	$L__BB0_45;
	shl.b32 	%r117, %r33, 2;
	mov.u32 	%r118, s_hist;
	add.s32 	%r119, %r118, %r117;
	atom.shared.add.u32 	%r120, [%r119], 1;
$L__BB0_45:
	add.s32 	%r34, %r32, %r5;
	setp.ge.u32 	%p31, %r34, %r41;
	@%p31 bra 	$L__BB0_48;
	cvt.u64.u32 	%rd33, %r34;
	add.s64 	%rd34, %rd1, %rd33;
	ld.global.nc.u8 	%rs15, [%rd34];
	cvt.u32.u8 	%r121, %rs15;
	sub.s32 	%r35, %r121, %r42;
	setp.ge.u32 	%p32, %r35, %r43;
	@%p32 bra 	$L__BB0_48;
	shl.b32 	%r122, %r35, 2;
	mov.u32 	%r123, s_hist;
	add.s32 	%r124, %r123, %r122;
	atom.shared.add.u32 	%r125, [%r124], 1;
$L__BB0_48:
	add.s32 	%r36, %r34, %r5;
	setp.ge.u32 	%p33, %r36, %r41;
	@%p33 bra 	$L__BB0_51;
	cvt.u64.u32 	%rd35, %r36;
	add.s64 	%rd36, %rd1, %rd35;
	ld.global.nc.u8 	%rs16, [%rd36];
	cvt.u32.u8 	%r126, %rs16;
	sub.s32 	%r37, %r126, %r42;
	setp.ge.u32 	%p34, %r37, %r43;
	@%p34 bra 	$L__BB0_51;
	shl.b32 	%r127, %r37, 2;
	mov.u32 	%r128, s_hist;
	add.s32 	%r129, %r128, %r127;
	atom.shared.add.u32 	%r130, [%r129], 1;
$L__BB0_51:
	setp.ge.s32 	%p35, %r136, %r43;
	bar.sync 	0;
	@%p35 bra 	$L__BB0_56;
	cvta.to.global.u64 	%rd2, %rd3;
	mov.u32 	%r132, s_hist;
$L__BB0_53:
	shl.b32 	%r131, %r136, 2;
	add.s32 	%r133, %r132, %r131;
	ld.shared.u32 	%r39, [%r133];
	setp.eq.s32 	%p36, %r39, 0;
	@%p36 bra 	$L__BB0_55;
	mul.wide.s32 	%rd37, %r136, 4;
	add.s64 	%rd38, %rd2, %rd37;
	atom.global.add.u32 	%r134, [%rd38], %r39;
$L__BB0_55:
	add.s32 	%r136, %r136, %r5;
	setp.lt.s32 	%p37, %r136, %r43;
	@%p37 bra 	$L__BB0_53;
$L__BB0_56:
	ret;

}


// ===== COMPILED SASS (sm_100) =====

	.target	sm_100

	.elftype	@"ET_EXEC"


//--------------------- .note.nv.tkinfo           --------------------------
	.section	.note.nv.tkinfo,"",@"SHT_NOTE"
	.sectionflags	@"SHF_NOTE_NV_TKINFO"
	.tkinfo
        /*0018*/ 	.word	0x00000002
        /*0030*/ 	.string	""
        /*0030*/ 	.string	"ptxas"
        /*0030*/ 	.string	"Cuda compilation tools, release 13.0, V13.0.88"
        /*0030*/ 	.string	"Build cuda_13.0.r13.0/compiler.36424714_0"
        /*0030*/ 	.string	"-arch sm_100 -m 64 "



//--------------------- .note.nv.cuinfo           --------------------------
	.section	.note.nv.cuinfo,"",@"SHT_NOTE"
	.sectionflags	@"SHF_NOTE_NV_CUINFO"
        /*0018*/ 	.short	0x0002
        /*001a*/ 	.short	0x0064
        /*001c*/ 	.short	0x0082
	.zero		2


//--------------------- .nv.info                  --------------------------
	.section	.nv.info,"",@"SHT_CUDA_INFO"
	.align	4


	//----- nvinfo : EIATTR_REGCOUNT
	.align		4
        /*0000*/ 	.byte	0x04, 0x2f
        /*0002*/ 	.short	(.L_1 - .L_0)
	.align		4
.L_0:
        /*0004*/ 	.word	index@(_Z22histogram_range_kernelILi16EEvPKcPjjii)
        /*0008*/ 	.word	0x0000001a


	//----- nvinfo : EIATTR_FRAME_SIZE
	.align		4
.L_1:
        /*000c*/ 	.byte	0x04, 0x11
        /*000e*/ 	.short	(.L_3 - .L_2)
	.align		4
.L_2:
        /*0010*/ 	.word	index@(_Z22histogram_range_kernelILi16EEvPKcPjjii)
        /*0014*/ 	.word	0x00000000


	//----- nvinfo : EIATTR_MIN_STACK_SIZE
	.align		4
.L_3:
        /*0018*/ 	.byte	0x04, 0x12
        /*001a*/ 	.short	(.L_5 - .L_4)
	.align		4
.L_4:
        /*001c*/ 	.word	index@(_Z22histogram_range_kernelILi16EEvPKcPjjii)
        /*0020*/ 	.word	0x00000000
.L_5:


//--------------------- .nv.compat                --------------------------
	.section	.nv.compat,"",@"SHT_CUDA_COMPAT_INFO"
	.align	4
        /*0000*/ 	.byte	0x02, 0x09, 0x00, 0x00, 0x02, 0x02, 0x01, 0x00, 0x02, 0x05, 0x05, 0x00, 0x03, 0x07, 0x01, 0x01
        /*0010*/ 	.byte	0x02, 0x03, 0x00, 0x00, 0x02, 0x06, 0x01, 0x00, 0x04, 0x0b, 0x08, 0x00, 0x09, 0x00, 0x00, 0x00
        /*0020*/ 	.byte	0x00, 0x00, 0x00, 0x00


//--------------------- .nv.info._Z22histogram_range_kernelILi16EEvPKcPjjii --------------------------
	.section	.nv.info._Z22histogram_range_kernelILi16EEvPKcPjjii,"",@"SHT_CUDA_INFO"
	.sectionflags	@""
	.align	4


	//----- nvinfo : EIATTR_CUDA_API_VERSION
	.align		4
        /*0000*/ 	.byte	0x04, 0x37
        /*0002*/ 	.short	(.L_7 - .L_6)
.L_6:
        /*0004*/ 	.word	0x00000082


	//----- nvinfo : EIATTR_KPARAM_INFO
	.align		4
.L_7:
        /*0008*/ 	.byte	0x04, 0x17
        /*000a*/ 	.short	(.L_9 - .L_8)
.L_8:
        /*000c*/ 	.word	0x00000000
        /*0010*/ 	.short	0x0004
        /*0012*/ 	.short	0x0018
        /*0014*/ 	.byte	0x00, 0xf0, 0x11, 0x00


	//----- nvinfo : EIATTR_KPARAM_INFO
	.align		4
.L_9:
        /*0018*/ 	.byte	0x04, 0x17
        /*001a*/ 	.short	(.L_11 - .L_10)
.L_10:
        /*001c*/ 	.word	0x00000000
        /*0020*/ 	.short	0x0003
        /*0022*/ 	.short	0x0014
        /*0024*/ 	.byte	0x00, 0xf0, 0x11, 0x00


	//----- nvinfo : EIATTR_KPARAM_INFO
	.align		4
.L_11:
        /*0028*/ 	.byte	0x04, 0x17
        /*002a*/ 	.short	(.L_13 - .L_12)
.L_12:
        /*002c*/ 	.word	0x00000000
        /*0030*/ 	.short	0x0002
        /*0032*/ 	.short	0x0010
        /*0034*/ 	.byte	0x00, 0xf0, 0x11, 0x00


	//----- nvinfo : EIATTR_KPARAM_INFO
	.align		4
.L_13:
        /*0038*/ 	.byte	0x04, 0x17
        /*003a*/ 	.short	(.L_15 - .L_14)
.L_14:
        /*003c*/ 	.word	0x00000000
        /*0040*/ 	.short	0x0001
        /*0042*/ 	.short	0x0008
        /*0044*/ 	.byte	0x00, 0xf5, 0x21, 0x00


	//----- nvinfo : EIATTR_KPARAM_INFO
	.align		4
.L_15:
        /*0048*/ 	.byte	0x04, 0x17
        /*004a*/ 	.short	(.L_17 - .L_16)
.L_16:
        /*004c*/ 	.word	0x00000000
        /*0050*/ 	.short	0x0000
        /*0052*/ 	.short	0x0000
        /*0054*/ 	.byte	0x00, 0xf5, 0x21, 0x00


	//----- nvinfo : EIATTR_SPARSE_MMA_MASK
	.align		4
.L_17:
        /*0058*/ 	.byte	0x03, 0x50
        /*005a*/ 	.short	0x0000


	//----- nvinfo : EIATTR_MAXREG_COUNT
	.align		4
        /*005c*/ 	.byte	0x03, 0x1b
        /*005e*/ 	.short	0x00ff


	//----- nvinfo : EIATTR_NUM_BARRIERS
	.align		4
        /*0060*/ 	.byte	0x02, 0x4c
        /*0062*/ 	.byte	0x01
	.zero		1


	//----- nvinfo : EIATTR_MERCURY_ISA_VERSION
	.align		4
        /*0064*/ 	.byte	0x03, 0x5f
        /*0066*/ 	.short	0x0101


	//----- nvinfo : EIATTR_VRC_CTA_INIT_COUNT
	.align		4
        /*0068*/ 	.byte	0x02, 0x4a
	.zero		1
	.zero		1


	//----- nvinfo : EIATTR_EXIT_INSTR_OFFSETS
	.align		4
        /*006c*/ 	.byte	0x04, 0x1c
        /*006e*/ 	.short	(.L_19 - .L_18)


	//   ....[0]....
.L_18:
        /*0070*/ 	.word	0x00001390


	//   ....[1]....
        /*0074*/ 	.word	0x000014a0


	//----- nvinfo : EIATTR_CRS_STACK_SIZE
	.align		4
.L_19:
        /*0078*/ 	.byte	0x04, 0x1e
        /*007a*/ 	.short	(.L_21 - .L_20)
.L_20:
        /*007c*/ 	.word	0x00000000


	//----- nvinfo : EIATTR_CBANK_PARAM_SIZE
	.align		4
.L_21:
        /*0080*/ 	.byte	0x03, 0x19
        /*0082*/ 	.short	0x001c


	//----- nvinfo : EIATTR_PARAM_CBANK
	.align		4
        /*0084*/ 	.byte	0x04, 0x0a
        /*0086*/ 	.short	(.L_23 - .L_22)
	.align		4
.L_22:
        /*0088*/ 	.word	index@(.nv.constant0._Z22histogram_range_kernelILi16EEvPKcPjjii)
        /*008c*/ 	.short	0x0380
        /*008e*/ 	.short	0x001c


	//----- nvinfo : EIATTR_SW_WAR
	.align		4
.L_23:
        /*0090*/ 	.byte	0x04, 0x36
        /*0092*/ 	.short	(.L_25 - .L_24)
.L_24:
        /*0094*/ 	.word	0x00000008
.L_25:


//--------------------- .nv.callgraph             --------------------------
	.section	.nv.callgraph,"",@"SHT_CUDA_CALLGRAPH"
	.align	4
	.sectionentsize	8
	.align		4
        /*0000*/ 	.word	0x00000000
	.align		4
        /*0004*/ 	.word	0xffffffff
	.align		4
        /*0008*/ 	.word	0x00000000
	.align		4
        /*000c*/ 	.word	0xfffffffe
	.align		4
        /*0010*/ 	.word	0x00000000
	.align		4
        /*0014*/ 	.word	0xfffffffd
	.align		4
        /*0018*/ 	.word	0x00000000
	.align		4
        /*001c*/ 	.word	0xfffffffc


//--------------------- .text._Z22histogram_range_kernelILi16EEvPKcPjjii --------------------------
	.section	.text._Z22histogram_range_kernelILi16EEvPKcPjjii,"ax",@progbits
	.align	128
        .global         _Z22histogram_range_kernelILi16EEvPKcPjjii
        .type           _Z22histogram_range_kernelILi16EEvPKcPjjii,@function
        .size           _Z22histogram_range_kernelILi16EEvPKcPjjii,(.L_x_39 - _Z22histogram_range_kernelILi16EEvPKcPjjii)
        .other          _Z22histogram_range_kernelILi16EEvPKcPjjii,@"STO_CUDA_ENTRY STV_DEFAULT"
_Z22histogram_range_kernelILi16EEvPKcPjjii:
.text._Z22histogram_range_kernelILi16EEvPKcPjjii:
[----:B------:R-:W-:Y:S01]  /*0000*/  LDC R1, c[0x0][0x37c] ;  /* 0x0000df00ff017b82 */ /* 0x000fe20000000800 */
[----:B------:R-:W0:Y:S01]  /*0010*/  S2R R0, SR_TID.X ;  /* 0x0000000000007919 */ /* 0x000e220000002100 */
[----:B------:R-:W0:Y:S01]  /*0020*/  LDCU UR8, c[0x0][0x398] ;  /* 0x00007300ff0877ac */ /* 0x000e220008000800 */
[----:B------:R-:W-:Y:S01]  /*0030*/  BSSY.RECONVERGENT B0, `(.L_x_0) ;  /* 0x000000d000007945 */ /* 0x000fe20003800200 */
[----:B0-----:R-:W-:-:S13]  /*0040*/  ISETP.GE.AND P0, PT, R0, UR8, PT ;  /* 0x0000000800007c0c */ /* 0x001fda000bf06270 */
[----:B------:R-:W-:Y:S05]  /*0050*/  @P0 BRA `(.L_x_1) ;  /* 0x0000000000280947 */ /* 0x000fea0003800000 */
[----:B------:R-:W0:Y:S01]  /*0060*/  S2R R5, SR_CgaCtaId ;  /* 0x0000000000057919 */ /* 0x000e220000008800 */
[----:B------:R-:W1:Y:S01]  /*0070*/  LDC R6, c[0x0][0x360] ;  /* 0x0000d800ff067b82 */ /* 0x000e620000000800 */
[----:B------:R-:W-:Y:S01]  /*0080*/  MOV R2, 0x400 ;  /* 0x0000040000027802 */ /* 0x000fe20000000f00 */
[----:B------:R-:W-:-:S03]  /*0090*/  IMAD.MOV.U32 R3, RZ, RZ, R0 ;  /* 0x000000ffff037224 */ /* 0x000fc600078e0000 */
[----:B0-----:R-:W-:-:S07]  /*00a0*/  LEA R2, R5, R2, 0x18 ;  /* 0x0000000205027211 */ /* 0x001fce00078ec0ff */
.L_x_2:
[----:B------:R-:W-:Y:S02]  /*00b0*/  IMAD R4, R3, 0x4, R2 ;  /* 0x0000000403047824 */ /* 0x000fe400078e0202 */
[----:B-1----:R-:W-:-:S03]  /*00c0*/  IMAD.IADD R3, R6, 0x1, R3 ;  /* 0x0000000106037824 */ /* 0x002fc600078e0203 */
[----:B------:R0:W-:Y:S02]  /*00d0*/  STS [R4], RZ ;  /* 0x000000ff04007388 */ /* 0x0001e40000000800 */
[----:B------:R-:W-:-:S13]  /*00e0*/  ISETP.GE.AND P0, PT, R3, UR8, PT ;  /* 0x0000000803007c0c */ /* 0x000fda000bf06270 */
[----:B0-----:R-:W-:Y:S05]  /*00f0*/  @!P0 BRA `(.L_x_2) ;  /* 0xfffffffc00ec8947 */ /* 0x001fea000383ffff */
.L_x_1:
[----:B------:R-:W-:Y:S05]  /*0100*/  BSYNC.RECONVERGENT B0 ;  /* 0x0000000000007941 */ /* 0x000fea0003800200 */
.L_x_0:
[----:B------:R-:W0:Y:S01]  /*0110*/  S2UR UR4, SR_CTAID.X ;  /* 0x00000000000479c3 */ /* 0x000e220000002500 */
[----:B------:R-:W1:Y:S01]  /*0120*/  LDCU UR9, c[0x0][0x390] ;  /* 0x00007200ff0977ac */ /* 0x000e620008000800 */
[----:B------:R-:W-:Y:S06]  /*0130*/  BSSY.RECONVERGENT B0, `(.L_x_3) ;  /* 0x0000023000007945 */ /* 0x000fec0003800200 */
[----:B------:R-:W-:Y:S01]  /*0140*/  BAR.SYNC.DEFER_BLOCKING 0x0 ;  /* 0x0000000000007b1d */ /* 0x000fe20000010000 */
[----:B------:R-:W-:-:S07]  /*0150*/  ISETP.GE.AND P0, PT, R0, UR8, PT ;  /* 0x0000000800007c0c */ /* 0x000fce000bf06270 */
[----:B------:R-:W0:Y:S01]  /*0160*/  LDC R3, c[0x0][0x360] ;  /* 0x0000d800ff037b82 */ /* 0x000e220000000800 */
[----:B------:R-:W2:Y:S01]  /*0170*/  LDCU.64 UR6, c[0x0][0x358] ;  /* 0x00006b00ff0677ac */ /* 0x000ea20008000a00 */
[----:B0-----:R-:W-:-:S04]  /*0180*/  IMAD R5, R3, UR4, RZ ;  /* 0x0000000403057c24 */ /* 0x001fc8000f8e02ff */
[----:B------:R-:W-:-:S04]  /*0190*/  IMAD R6, R5, 0x10, R0 ;  /* 0x0000001005067824 */ /* 0x000fc800078e0200 */
[C---:B------:R-:W-:Y:S01]  /*01a0*/  IMAD.IADD R8, R6.reuse, 0x1, R3 ;  /* 0x0000000106087824 */ /* 0x040fe200078e0203 */
[----:B-1----:R-:W-:-:S03]  /*01b0*/  ISETP.GE.U32.AND P3, PT, R6, UR9, PT ;  /* 0x0000000906007c0c */ /* 0x002fc6000bf66070 */
[C---:B------:R-:W-:Y:S01]  /*01c0*/  IMAD.IADD R10, R8.reuse, 0x1, R3 ;  /* 0x00000001080a7824 */ /* 0x040fe200078e0203 */
[----:B------:R-:W-:-:S03]  /*01d0*/  ISETP.GE.U32.AND P4, PT, R8, UR9, PT ;  /* 0x0000000908007c0c */ /* 0x000fc6000bf86070 */
[C---:B------:R-:W-:Y:S01]  /*01e0*/  IMAD.IADD R20, R10.reuse, 0x1, R3 ;  /* 0x000000010a147824 */ /* 0x040fe200078e0203 */
[----:B------:R-:W-:-:S03]  /*01f0*/  ISETP.GE.U32.AND P2, PT, R10, UR9, PT ;  /* 0x000000090a007c0c */ /* 0x000fc6000bf46070 */
[C---:B------:R-:W-:Y:S01]  /*0200*/  IMAD.IADD R22, R20.reuse, 0x1, R3 ;  /* 0x0000000114167824 */ /* 0x040fe200078e0203 */
[----:B------:R-:W-:-:S03]  /*0210*/  ISETP.GE.U32.AND P1, PT, R20, UR9, PT ;  /* 0x0000000914007c0c */ /* 0x000fc6000bf26070 */
[----:B------:R-:W-:-:S04]  /*0220*/  IMAD.IADD R18, R22, 0x1, R3 ;  /* 0x0000000116127824 */ /* 0x000fc800078e0203 */
[----:B------:R-:W-:-:S04]  /*0230*/  IMAD.IADD R16, R18, 0x1, R3 ;  /* 0x0000000112107824 */ /* 0x000fc800078e0203 */
[----:B------:R-:W-:-:S04]  /*0240*/  IMAD.IADD R14, R16, 0x1, R3 ;  /* 0x00000001100e7824 */ /* 0x000fc800078e0203 */
[----:B------:R-:W-:-:S04]  /*0250*/  IMAD.IADD R12, R14, 0x1, R3 ;  /* 0x000000010e0c7824 */ /* 0x000fc800078e0203 */
[----:B------:R-:W-:-:S04]  /*0260*/  IMAD.IADD R4, R12, 0x1, R3 ;  /* 0x000000010c047824 */ /* 0x000fc800078e0203 */
[----:B------:R-:W-:Y:S01]  /*0270*/  IMAD.IADD R2, R4, 0x1, R3 ;  /* 0x0000000104027824 */ /* 0x000fe200078e0203 */
[----:B--2---:R-:W-:Y:S06]  /*0280*/  @P3 BRA `(.L_x_4) ;  /* 0x0000000000343947 */ /* 0x004fec0003800000 */
[----:B------:R-:W0:Y:S02]  /*0290*/  LDCU.64 UR4, c[0x0][0x380] ;  /* 0x00007000ff0477ac */ /* 0x000e240008000a00 */
[----:B0-----:R-:W-:Y:S01]  /*02a0*/  IADD3 R6, P3, PT, R6, UR4, RZ ;  /* 0x0000000406067c10 */ /* 0x001fe2000ff7e0ff */
[----:B------:R-:W0:Y:S04]  /*02b0*/  LDCU UR4, c[0x0][0x394] ;  /* 0x00007280ff0477ac */ /* 0x000e280008000800 */
[----:B------:R-:W-:-:S05]  /*02c0*/  IMAD.X R7, RZ, RZ, UR5, P3 ;  /* 0x00000005ff077e24 */ /* 0x000fca00098e06ff */
[----:B------:R-:W0:Y:S02]  /*02d0*/  LDG.E.U8.CONSTANT R6, desc[UR6][R6.64] ;  /* 0x0000000606067981 */ /* 0x000e24000c1e9100 */
[----:B0-----:R-:W-:-:S05]  /*02e0*/  VIADD R5, R6, -UR4 ;  /* 0x8000000406057c36 */ /* 0x001fca0008000000 */
[----:B------:R-:W-:-:S13]  /*02f0*/  ISETP.GE.U32.AND P3, PT, R5, UR8, PT ;  /* 0x0000000805007c0c */ /* 0x000fda000bf66070 */
[----:B------:R-:W-:Y:S05]  /*0300*/  @P3 BRA `(.L_x_4) ;  /* 0x0000000000143947 */ /* 0x000fea0003800000 */
[----:B------:R-:W0:Y:S01]  /*0310*/  S2UR UR5, SR_CgaCtaId ;  /* 0x00000000000579c3 */ /* 0x000e220000008800 */
[----:B------:R-:W-:Y:S02]  /*0320*/  UMOV UR4, 0x400 ;  /* 0x0000040000047882 */ /* 0x000fe40000000000 */
[----:B0-----:R-:W-:-:S06]  /*0330*/  ULEA UR4, UR5, UR4, 0x18 ;  /* 0x0000000405047291 */ /* 0x001fcc000f8ec0ff */
[----:B------:R-:W-:-:S05]  /*0340*/  LEA R5, R5, UR4, 0x2 ;  /* 0x0000000405057c11 */ /* 0x000fca000f8e10ff */
[----:B------:R0:W-:Y:S02]  /*0350*/  ATOMS.POPC.INC.32 RZ, [R5+URZ] ;  /* 0x0000000005ff7f8c */ /* 0x0001e4000d8000ff */
.L_x_4:
[----:B------:R-:W-:Y:S05]  /*0360*/  BSYNC.RECONVERGENT B0 ;  /* 0x0000000000007941 */ /* 0x000fea0003800200 */
.L_x_3:
[----:B------:R-:W-:Y:S04]  /*0370*/  BSSY.RECONVERGENT B0, `(.L_x_5) ;  /* 0x000000f000007945 */ /* 0x000fe80003800200 */
[----:B------:R-:W-:Y:S05]  /*0380*/  @P4 BRA `(.L_x_6) ;  /* 0x0000000000344947 */ /* 0x000fea0003800000 */
[----:B------:R-:W1:Y:S02]  /*0390*/  LDCU.64 UR4, c[0x0][0x380] ;  /* 0x00007000ff0477ac */ /* 0x000e640008000a00 */
[----:B-1----:R-:W-:Y:S01]  /*03a0*/  IADD3 R6, P3, PT, R8, UR4, RZ ;  /* 0x0000000408067c10 */ /* 0x002fe2000ff7e0ff */
        /* <DEDUP_REMOVED lines=11> */
.L_x_6:
[----:B------:R-:W-:Y:S05]  /*0460*/  BSYNC.RECONVERGENT B0 ;  /* 0x0000000000007941 */ /* 0x000fea0003800200 */
.L_x_5:
[----:B------:R-:W-:Y:S04]  /*0470*/  BSSY.RECONVERGENT B0, `(.L_x_7) ;  /* 0x000000f000007945 */ /* 0x000fe80003800200 */
[----:B------:R-:W-:Y:S05]  /*0480*/  @P2 BRA `(.L_x_8) ;  /* 0x0000000000342947 */ /* 0x000fea0003800000 */
[----:B------:R-:W2:Y:S02]  /*0490*/  LDCU.64 UR4, c[0x0][0x380] ;  /* 0x00007000ff0477ac */ /* 0x000ea40008000a00 */
[----:B--2---:R-:W-:Y:S01]  /*04a0*/  IADD3 R6, P2, PT, R10, UR4, RZ ;  /* 0x000000040a067c10 */ /* 0x004fe2000ff5e0ff */
[----:B------:R-:W0:Y:S04]  /*04b0*/  LDCU UR4, c[0x0][0x394] ;  /* 0x00007280ff0477ac */ /* 0x000e280008000800 */
[----:B------:R-:W-:-:S05]  /*04c0*/  IMAD.X R7, RZ, RZ, UR5, P2 ;  /* 0x00000005ff077e24 */ /* 0x000fca00090e06ff */
[----:B------:R-:W0:Y:S02]  /*04d0*/  LDG.E.U8.CONSTANT R6, desc[UR6][R6.64] ;  /* 0x0000000606067981 */ /* 0x000e24000c1e9100 */
[----:B01----:R-:W-:-:S05]  /*04e0*/  VIADD R5, R6, -UR4 ;  /* 0x8000000406057c36 */ /* 0x003fca0008000000 */
[----:B------:R-:W-:-:S13]  /*04f0*/  ISETP.GE.U32.AND P2, PT, R5, UR8, PT ;  /* 0x0000000805007c0c */ /* 0x000fda000bf46070 */
[----:B------:R-:W-:Y:S05]  /*0500*/  @P2 BRA `(.L_x_8) ;  /* 0x0000000000142947 */ /* 0x000fea0003800000 */
[----:B------:R-:W0:Y:S01]  /*0510*/  S2UR UR5, SR_CgaCtaId ;  /* 0x00000000000579c3 */ /* 0x000e220000008800 */
[----:B------:R-:W-:Y:S02]  /*0520*/  UMOV UR4, 0x400 ;  /* 0x0000040000047882 */ /* 0x000fe40000000000 */
[----:B0-----:R-:W-:-:S06]  /*0530*/  ULEA UR4, UR5, UR4, 0x18 ;  /* 0x0000000405047291 */ /* 0x001fcc000f8ec0ff */
[----:B------:R-:W-:-:S05]  /*0540*/  LEA R5, R5, UR4, 0x2 ;  /* 0x0000000405057c11 */ /* 0x000fca000f8e10ff */
[----:B------:R2:W-:Y:S02]  /*0550*/  ATOMS.POPC.INC.32 RZ, [R5+URZ] ;  /* 0x0000000005ff7f8c */ /* 0x0005e4000d8000ff */
.L_x_8:
[----:B------:R-:W-:Y:S05]  /*0560*/  BSYNC.RECONVERGENT B0 ;  /* 0x0000000000007941 */ /* 0x000fea0003800200 */
.L_x_7:
[----:B------:R-:W-:Y:S04]  /*0570*/  BSSY.RECONVERGENT B0, `(.L_x_9) ;  /* 0x000000f000007945 */ /* 0x000fe80003800200 */
[----:B------:R-:W-:Y:S05]  /*0580*/  @P1 BRA `(.L_x_10) ;  /* 0x0000000000341947 */ /* 0x000fea0003800000 */
[----:B------:R-:W3:Y:S02]  /*0590*/  LDCU.64 UR4, c[0x0][0x380] ;  /* 0x00007000ff0477ac */ /* 0x000ee40008000a00 */
[----:B---3--:R-:W-:Y:S01]  /*05a0*/  IADD3 R6, P1, PT, R20, UR4, RZ ;  /* 0x0000000414067c10 */ /* 0x008fe2000ff3e0ff */
[----:B------:R-:W0:Y:S04]  /*05b0*/  LDCU UR4, c[0x0][0x394] ;  /* 0x00007280ff0477ac */ /* 0x000e280008000800 */
[----:B------:R-:W-:-:S05]  /*05c0*/  IMAD.X R7, RZ, RZ, UR5, P1 ;  /* 0x00000005ff077e24 */ /* 0x000fca00088e06ff */
[----:B------:R-:W0:Y:S02]  /*05d0*/  LDG.E.U8.CONSTANT R6, desc[UR6][R6.64] ;  /* 0x0000000606067981 */ /* 0x000e24000c1e9100 */
[----:B012---:R-:W-:-:S05]  /*05e0*/  VIADD R5, R6, -UR4 ;  /* 0x8000000406057c36 */ /* 0x007fca0008000000 */
[----:B------:R-:W-:-:S13]  /*05f0*/  ISETP.GE.U32.AND P1, PT, R5, UR8, PT ;  /* 0x0000000805007c0c */ /* 0x000fda000bf26070 */
[----:B------:R-:W-:Y:S05]  /*0600*/  @P1 BRA `(.L_x_10) ;  /* 0x0000000000141947 */ /* 0x000fea0003800000 */
[----:B------:R-:W0:Y:S01]  /*0610*/  S2UR UR5, SR_CgaCtaId ;  /* 0x00000000000579c3 */ /* 0x000e220000008800 */
[----:B------:R-:W-:Y:S02]  /*0620*/  UMOV UR4, 0x400 ;  /* 0x0000040000047882 */ /* 0x000fe40000000000 */
[----:B0-----:R-:W-:-:S06]  /*0630*/  ULEA UR4, UR5, UR4, 0x18 ;  /* 0x0000000405047291 */ /* 0x001fcc000f8ec0ff */
[----:B------:R-:W-:-:S05]  /*0640*/  LEA R5, R5, UR4, 0x2 ;  /* 0x0000000405057c11 */ /* 0x000fca000f8e10ff */
[----:B------:R3:W-:Y:S02]  /*0650*/  ATOMS.POPC.INC.32 RZ, [R5+URZ] ;  /* 0x0000000005ff7f8c */ /* 0x0007e4000d8000ff */
.L_x_10:
[----:B------:R-:W-:Y:S05]  /*0660*/  BSYNC.RECONVERGENT B0 ;  /* 0x0000000000007941 */ /* 0x000fea0003800200 */
.L_x_9:
[----:B------:R-:W-:Y:S01]  /*0670*/  ISETP.GE.U32.AND P6, PT, R22, UR9, PT ;  /* 0x0000000916007c0c */ /* 0x000fe2000bfc6070 */
[--C-:B------:R-:W-:Y:S01]  /*0680*/  IMAD.IADD R20, R2, 0x1, R3.reuse ;  /* 0x0000000102147824 */ /* 0x100fe200078e0203 */
[----:B------:R-:W-:Y:S01]  /*0690*/  BSSY.RECONVERGENT B0, `(.L_x_11) ;  /* 0x0000017000007945 */ /* 0x000fe20003800200 */
[----:B------:R-:W-:Y:S02]  /*06a0*/  ISETP.GE.U32.AND P1, PT, R18, UR9, PT ;  /* 0x0000000912007c0c */ /* 0x000fe4000bf26070 */
[--C-:B------:R-:W-:Y:S01]  /*06b0*/  IMAD.IADD R6, R20, 0x1, R3.reuse ;  /* 0x0000000114067824 */ /* 0x100fe200078e0203 */
[----:B------:R-:W-:Y:S02]  /*06c0*/  ISETP.GE.U32.AND P2, PT, R16, UR9, PT ;  /* 0x0000000910007c0c */ /* 0x000fe4000bf46070 */
[----:B------:R-:W-:Y:S01]  /*06d0*/  ISETP.GE.U32.AND P3, PT, R14, UR9, PT ;  /* 0x000000090e007c0c */ /* 0x000fe2000bf66070 */
[----:B------:R-:W-:Y:S01]  /*06e0*/  IMAD.IADD R8, R6, 0x1, R3 ;  /* 0x0000000106087824 */ /* 0x000fe200078e0203 */
[----:B------:R-:W-:-:S02]  /*06f0*/  ISETP.GE.U32.AND P4, PT, R12, UR9, PT ;  /* 0x000000090c007c0c */ /* 0x000fc4000bf86070 */
[----:B------:R-:W-:Y:S01]  /*0700*/  ISETP.GE.U32.AND P5, PT, R4, UR9, PT ;  /* 0x0000000904007c0c */ /* 0x000fe2000bfa6070 */
[----:B------:R-:W-:Y:S01]  /*0710*/  IMAD.IADD R10, R8, 0x1, R3 ;  /* 0x00000001080a7824 */ /* 0x000fe200078e0203 */
[----:B------:R-:W-:Y:S11]  /*0720*/  @P6 BRA `(.L_x_12) ;  /* 0x0000000000346947 */ /* 0x000ff60003800000 */
[----:B------:R-:W4:Y:S02]  /*0730*/  LDCU.64 UR4, c[0x0][0x380] ;  /* 0x00007000ff0477ac */ /* 0x000f240008000a00 */
[----:B----4-:R-:W-:Y:S01]  /*0740*/  IADD3 R22, P6, PT, R22, UR4, RZ ;  /* 0x0000000416167c10 */ /* 0x010fe2000ffde0ff */
[----:B------:R-:W0:Y:S04]  /*0750*/  LDCU UR4, c[0x0][0x394] ;  /* 0x00007280ff0477ac */ /* 0x000e280008000800 */
[----:B------:R-:W-:-:S05]  /*0760*/  IMAD.X R23, RZ, RZ, UR5, P6 ;  /* 0x00000005ff177e24 */ /* 0x000fca000b0e06ff */
[----:B------:R-:W0:Y:S02]  /*0770*/  LDG.E.U8.CONSTANT R22, desc[UR6][R22.64] ;  /* 0x0000000616167981 */ /* 0x000e24000c1e9100 */
[----:B0123--:R-:W-:-:S05]  /*0780*/  VIADD R5, R22, -UR4 ;  /* 0x8000000416057c36 */ /* 0x00ffca0008000000 */
[----:B------:R-:W-:-:S13]  /*0790*/  ISETP.GE.U32.AND P6, PT, R5, UR8, PT ;  /* 0x0000000805007c0c */ /* 0x000fda000bfc6070 */
[----:B------:R-:W-:Y:S05]  /*07a0*/  @P6 BRA `(.L_x_12) ;  /* 0x0000000000146947 */ /* 0x000fea0003800000 */
[----:B------:R-:W0:Y:S01]  /*07b0*/  S2UR UR5, SR_CgaCtaId ;  /* 0x00000000000579c3 */ /* 0x000e220000008800 */
[----:B------:R-:W-:Y:S02]  /*07c0*/  UMOV UR4, 0x400 ;  /* 0x0000040000047882 */ /* 0x000fe40000000000 */
[----:B0-----:R-:W-:-:S06]  /*07d0*/  ULEA UR4, UR5, UR4, 0x18 ;  /* 0x0000000405047291 */ /* 0x001fcc000f8ec0ff */
[----:B------:R-:W-:-:S05]  /*07e0*/  LEA R5, R5, UR4, 0x2 ;  /* 0x0000000405057c11 */ /* 0x000fca000f8e10ff */
[----:B------:R4:W-:Y:S02]  /*07f0*/  ATOMS.POPC.INC.32 RZ, [R5+URZ] ;  /* 0x0000000005ff7f8c */ /* 0x0009e4000d8000ff */
.L_x_12:
[----:B------:R-:W-:Y:S05]  /*0800*/  BSYNC.RECONVERGENT B0 ;  /* 0x0000000000007941 */ /* 0x000fea0003800200 */
.L_x_11:
[----:B------:R-:W-:Y:S04]  /*0810*/  BSSY.RECONVERGENT B0, `(.L_x_13) ;  /* 0x000000f000007945 */ /* 0x000fe80003800200 */
[----:B------:R-:W-:Y:S05]  /*0820*/  @P1 BRA `(.L_x_14) ;  /* 0x0000000000341947 */ /* 0x000fea0003800000 */
[----:B------:R-:W5:Y:S02]  /*0830*/  LDCU.64 UR4, c[0x0][0x380] ;  /* 0x00007000ff0477ac */ /* 0x000f640008000a00 */
[----:B-----5:R-:W-:Y:S01]  /*0840*/  IADD3 R18, P1, PT, R18, UR4, RZ ;  /* 0x0000000412127c10 */ /* 0x020fe2000ff3e0ff */
[----:B------:R-:W0:Y:S04]  /*0850*/  LDCU UR4, c[0x0][0x394] ;  /* 0x00007280ff0477ac */ /* 0x000e280008000800 */
[----:B------:R-:W-:-:S05]  /*0860*/  IMAD.X R19, RZ, RZ, UR5, P1 ;  /* 0x00000005ff137e24 */ /* 0x000fca00088e06ff */
[----:B------:R-:W0:Y:S02]  /*0870*/  LDG.E.U8.CONSTANT R18, desc[UR6][R18.64] ;  /* 0x0000000612127981 */ /* 0x000e24000c1e9100 */
[----:B01234-:R-:W-:-:S05]  /*0880*/  VIADD R5, R18, -UR4 ;  /* 0x8000000412057c36 */ /* 0x01ffca0008000000 */
[----:B------:R-:W-:-:S13]  /*0890*/  ISETP.GE.U32.AND P1, PT, R5, UR8, PT ;  /* 0x0000000805007c0c */ /* 0x000fda000bf26070 */
[----:B------:R-:W-:Y:S05]  /*08a0*/  @P1 BRA `(.L_x_14) ;  /* 0x0000000000141947 */ /* 0x000fea0003800000 */
[----:B------:R-:W0:Y:S01]  /*08b0*/  S2UR UR5, SR_CgaCtaId ;  /* 0x00000000000579c3 */ /* 0x000e220000008800 */
[----:B------:R-:W-:Y:S02]  /*08c0*/  UMOV UR4, 0x400 ;  /* 0x0000040000047882 */ /* 0x000fe40000000000 */
[----:B0-----:R-:W-:-:S06]  /*08d0*/  ULEA UR4, UR5, UR4, 0x18 ;  /* 0x0000000405047291 */ /* 0x001fcc000f8ec0ff */
[----:B------:R-:W-:-:S05]  /*08e0*/  LEA R5, R5, UR4, 0x2 ;  /* 0x0000000405057c11 */ /* 0x000fca000f8e10ff */
[----:B------:R0:W-:Y:S02]  /*08f0*/  ATOMS.POPC.INC.32 RZ, [R5+URZ] ;  /* 0x0000000005ff7f8c */ /* 0x0001e4000d8000ff */
.L_x_14:
[----:B------:R-:W-:Y:S05]  /*0900*/  BSYNC.RECONVERGENT B0 ;  /* 0x0000000000007941 */ /* 0x000fea0003800200 */
.L_x_13:
        /* <DEDUP_REMOVED lines=15> */
.L_x_16:
[----:B------:R-:W-:Y:S05]  /*0a00*/  BSYNC.RECONVERGENT B0 ;  /* 0x0000000000007941 */ /* 0x000fea0003800200 */
.L_x_15:
        /* <DEDUP_REMOVED lines=15> */
.L_x_18:
[----:B------:R-:W-:Y:S05]  /*0b00*/  BSYNC.RECONVERGENT B0 ;  /* 0x0000000000007941 */ /* 0x000fea0003800200 */
.L_x_17:
        /* <DEDUP_REMOVED lines=15> */
.L_x_20:
[----:B------:R-:W-:Y:S05]  /*0c00*/  BSYNC.RECONVERGENT B0 ;  /* 0x0000000000007941 */ /* 0x000fea0003800200 */
.L_x_19:
[----:B------:R-:W-:Y:S04]  /*0c10*/  BSSY.RECONVERGENT B0, `(.L_x_21) ;  /* 0x000000f000007945 */ /* 0x000fe80003800200 */
[----:B------:R-:W-:Y:S05]  /*0c20*/  @P5 BRA `(.L_x_22) ;  /* 0x0000000000345947 */ /* 0x000fea0003800000 */
[----:B------:R-:W5:Y:S02]  /*0c30*/  LDCU.64 UR4, c[0x0][0x380] ;  /* 0x00007000ff0477ac */ /* 0x000f640008000a00 */
[----:B-----5:R-:W-:Y:S01]  /*0c40*/  IADD3 R4, P1, PT, R4, UR4, RZ ;  /* 0x0000000404047c10 */ /* 0x020fe2000ff3e0ff */
[----:B------:R-:W5:Y:S04]  /*0c50*/  LDCU UR4, c[0x0][0x394] ;  /* 0x00007280ff0477ac */ /* 0x000f680008000800 */
[----:B01234-:R-:W-:-:S05]  /*0c60*/  IMAD.X R5, RZ, RZ, UR5, P1 ;  /* 0x00000005ff057e24 */ /* 0x01ffca00088e06ff */
[----:B------:R-:W5:Y:S02]  /*0c70*/  LDG.E.U8.CONSTANT R4, desc[UR6][R4.64] ;  /* 0x0000000604047981 */ /* 0x000f64000c1e9100 */
[----:B-----5:R-:W-:-:S05]  /*0c80*/  VIADD R7, R4, -UR4 ;  /* 0x8000000404077c36 */ /* 0x020fca0008000000 */
[----:B------:R-:W-:-:S13]  /*0c90*/  ISETP.GE.U32.AND P1, PT, R7, UR8, PT ;  /* 0x0000000807007c0c */ /* 0x000fda000bf26070 */
[----:B------:R-:W-:Y:S05]  /*0ca0*/  @P1 BRA `(.L_x_22) ;  /* 0x0000000000141947 */ /* 0x000fea0003800000 */
[----:B------:R-:W0:Y:S01]  /*0cb0*/  S2UR UR5, SR_CgaCtaId ;  /* 0x00000000000579c3 */ /* 0x000e220000008800 */
[----:B------:R-:W-:Y:S02]  /*0cc0*/  UMOV UR4, 0x400 ;  /* 0x0000040000047882 */ /* 0x000fe40000000000 */
[----:B0-----:R-:W-:-:S06]  /*0cd0*/  ULEA UR4, UR5, UR4, 0x18 ;  /* 0x0000000405047291 */ /* 0x001fcc000f8ec0ff */
[----:B------:R-:W-:-:S05]  /*0ce0*/  LEA R4, R7, UR4, 0x2 ;  /* 0x0000000407047c11 */ /* 0x000fca000f8e10ff */
[----:B------:R0:W-:Y:S02]  /*0cf0*/  ATOMS.POPC.INC.32 RZ, [R4+URZ] ;  /* 0x0000000004ff7f8c */ /* 0x0001e4000d8000ff */
.L_x_22:
[----:B------:R-:W-:Y:S05]  /*0d00*/  BSYNC.RECONVERGENT B0 ;  /* 0x0000000000007941 */ /* 0x000fea0003800200 */
.L_x_21:
[----:B------:R-:W-:Y:S01]  /*0d10*/  ISETP.GE.U32.AND P6, PT, R2, UR9, PT ;  /* 0x0000000902007c0c */ /* 0x000fe2000bfc6070 */
[----:B0-----:R-:W-:Y:S01]  /*0d20*/  IMAD.IADD R4, R10, 0x1, R3 ;  /* 0x000000010a047824 */ /* 0x001fe200078e0203 */
[----:B------:R-:W-:Y:S01]  /*0d30*/  BSSY.RECONVERGENT B0, `(.L_x_23) ;  /* 0x0000014000007945 */ /* 0x000fe20003800200 */
[----:B------:R-:W-:Y:S02]  /*0d40*/  ISETP.GE.U32.AND P1, PT, R20, UR9, PT ;  /* 0x0000000914007c0c */ /* 0x000fe4000bf26070 */
[----:B------:R-:W-:Y:S02]  /*0d50*/  ISETP.GE.U32.AND P2, PT, R6, UR9, PT ;  /* 0x0000000906007c0c */ /* 0x000fe4000bf46070 */
[----:B------:R-:W-:Y:S02]  /*0d60*/  ISETP.GE.U32.AND P3, PT, R8, UR9, PT ;  /* 0x0000000908007c0c */ /* 0x000fe4000bf66070 */
[----:B------:R-:W-:Y:S02]  /*0d70*/  ISETP.GE.U32.AND P4, PT, R10, UR9, PT ;  /* 0x000000090a007c0c */ /* 0x000fe4000bf86070 */
[----:B------:R-:W-:-:S02]  /*0d80*/  ISETP.GE.U32.AND P5, PT, R4, UR9, PT ;  /* 0x0000000904007c0c */ /* 0x000fc4000bfa6070 */
[----:B------:R-:W-:Y:S11]  /*0d90*/  @P6 BRA `(.L_x_24) ;  /* 0x0000000000346947 */ /* 0x000ff60003800000 */
        /* <DEDUP_REMOVED lines=13> */
.L_x_24:
[----:B------:R-:W-:Y:S05]  /*0e70*/  BSYNC.RECONVERGENT B0 ;  /* 0x0000000000007941 */ /* 0x000fea0003800200 */
.L_x_23:
[----:B------:R-:W-:Y:S04]  /*0e80*/  BSSY.RECONVERGENT B0, `(.L_x_25) ;  /* 0x000000f000007945 */ /* 0x000fe80003800200 */
[----:B------:R-:W-:Y:S05]  /*0e90*/  @P1 BRA `(.L_x_26) ;  /* 0x0000000000341947 */ /* 0x000fea0003800000 */
[----:B------:R-:W5:Y:S02]  /*0ea0*/  LDCU.64 UR4, c[0x0][0x380] ;  /* 0x00007000ff0477ac */ /* 0x000f640008000a00 */
[----:B-----5:R-:W-:Y:S01]  /*0eb0*/  IADD3 R20, P1, PT, R20, UR4, RZ ;  /* 0x0000000414147c10 */ /* 0x020fe2000ff3e0ff */
        /* <DEDUP_REMOVED lines=11> */
.L_x_26:
[----:B------:R-:W-:Y:S05]  /*0f70*/  BSYNC.RECONVERGENT B0 ;  /* 0x0000000000007941 */ /* 0x000fea0003800200 */
.L_x_25:
        /* <DEDUP_REMOVED lines=15> */
.L_x_28:
[----:B------:R-:W-:Y:S05]  /*1070*/  BSYNC.RECONVERGENT B0 ;  /* 0x0000000000007941 */ /* 0x000fea0003800200 */
.L_x_27:
        /* <DEDUP_REMOVED lines=15> */
.L_x_30:
[----:B------:R-:W-:Y:S05]  /*1170*/  BSYNC.RECONVERGENT B0 ;  /* 0x0000000000007941 */ /* 0x000fea0003800200 */
.L_x_29:
        /* <DEDUP_REMOVED lines=15> */
.L_x_32:
[----:B------:R-:W-:Y:S05]  /*1270*/  BSYNC.RECONVERGENT B0 ;  /* 0x0000000000007941 */ /* 0x000fea0003800200 */
.L_x_31:
[----:B------:R-:W-:Y:S04]  /*1280*/  BSSY.RECONVERGENT B0, `(.L_x_33) ;  /* 0x000000f000007945 */ /* 0x000fe80003800200 */
[----:B------:R-:W-:Y:S05]  /*1290*/  @P5 BRA `(.L_x_34) ;  /* 0x0000000000345947 */ /* 0x000fea0003800000 */
[----:B------:R-:W5:Y:S02]  /*12a0*/  LDCU.64 UR4, c[0x0][0x380] ;  /* 0x00007000ff0477ac */ /* 0x000f640008000a00 */
[----:B-----5:R-:W-:Y:S01]  /*12b0*/  IADD3 R4, P1, PT, R4, UR4, RZ ;  /* 0x0000000404047c10 */ /* 0x020fe2000ff3e0ff */
[----:B------:R-:W0:Y:S04]  /*12c0*/  LDCU UR4, c[0x0][0x394] ;  /* 0x00007280ff0477ac */ /* 0x000e280008000800 */
[----:B-1234-:R-:W-:-:S05]  /*12d0*/  IMAD.X R5, RZ, RZ, UR5, P1 ;  /* 0x00000005ff057e24 */ /* 0x01efca00088e06ff */
        /* <DEDUP_REMOVED lines=9> */
.L_x_34:
[----:B------:R-:W-:Y:S05]  /*1370*/  BSYNC.RECONVERGENT B0 ;  /* 0x0000000000007941 */ /* 0x000fea0003800200 */
.L_x_33:
[----:B------:R-:W-:Y:S06]  /*1380*/  BAR.SYNC.DEFER_BLOCKING 0x0 ;  /* 0x0000000000007b1d */ /* 0x000fec0000010000 */
[----:B------:R-:W-:Y:S05]  /*1390*/  @P0 EXIT ;  /* 0x000000000000094d */ /* 0x000fea0003800000 */
[----:B------:R-:W5:Y:S01]  /*13a0*/  S2UR UR5, SR_CgaCtaId ;  /* 0x00000000000579c3 */ /* 0x000f620000008800 */
[----:B------:R-:W-:Y:S01]  /*13b0*/  UMOV UR4, 0x400 ;  /* 0x0000040000047882 */ /* 0x000fe20000000000 */
[----:B------:R-:W0:Y:S06]  /*13c0*/  LDCU UR8, c[0x0][0x398] ;  /* 0x00007300ff0877ac */ /* 0x000e2c0008000800 */
[----:B------:R-:W0:Y:S01]  /*13d0*/  LDC.64 R6, c[0x0][0x388] ;  /* 0x0000e200ff067b82 */ /* 0x000e220000000a00 */
[----:B-----5:R-:W-:-:S12]  /*13e0*/  ULEA UR4, UR5, UR4, 0x18 ;  /* 0x0000000405047291 */ /* 0x020fd8000f8ec0ff */
.L_x_37:
[----:B0-----:R-:W-:Y:S01]  /*13f0*/  LEA R2, R0, UR4, 0x2 ;  /* 0x0000000400027c11 */ /* 0x001fe2000f8e10ff */
[----:B------:R-:W-:Y:S04]  /*1400*/  BSSY.RECONVERGENT B0, `(.L_x_35) ;  /* 0x0000006000007945 */ /* 0x000fe80003800200 */
[----:B------:R-:W0:Y:S02]  /*1410*/  LDS R9, [R2] ;  /* 0x0000000002097984 */ /* 0x000e240000000800 */
[----:B0-----:R-:W-:-:S13]  /*1420*/  ISETP.NE.AND P0, PT, R9, RZ, PT ;  /* 0x000000ff0900720c */ /* 0x001fda0003f05270 */
[----:B------:R-:W-:Y:S05]  /*1430*/  @!P0 BRA `(.L_x_36) ;  /* 0x0000000000088947 */ /* 0x000fea0003800000 */
[----:B-1234-:R-:W-:-:S05]  /*1440*/  IMAD.WIDE R4, R0, 0x4, R6 ;  /* 0x0000000400047825 */ /* 0x01efca00078e0206 */
[----:B------:R0:W-:Y:S02]  /*1450*/  REDG.E.ADD.STRONG.GPU desc[UR6][R4.64], R9 ;  /* 0x000000090400798e */ /* 0x0001e4000c12e106 */
.L_x_36:
[----:B------:R-:W-:Y:S05]  /*1460*/  BSYNC.RECONVERGENT B0 ;  /* 0x0000000000007941 */ /* 0x000fea0003800200 */
.L_x_35:
[----:B------:R-:W-:-:S05]  /*1470*/  IMAD.IADD R0, R3, 0x1, R0 ;  /* 0x0000000103007824 */ /* 0x000fca00078e0200 */
[----:B------:R-:W-:-:S13]  /*1480*/  ISETP.GE.AND P0, PT, R0, UR8, PT ;  /* 0x0000000800007c0c */ /* 0x000fda000bf06270 */
[----:B------:R-:W-:Y:S05]  /*1490*/  @!P0 BRA `(.L_x_37) ;  /* 0xfffffffc00d48947 */ /* 0x000fea000383ffff */
[----:B------:R-:W-:Y:S05]  /*14a0*/  EXIT ;  /* 0x000000000000794d */ /* 0x000fea0003800000 */
.L_x_38:
[----:B------:R-:W-:-:S00]  /*14b0*/  BRA `(.L_x_38) ;  /* 0xfffffffc00fc7947 */ /* 0x000fc0000383ffff */
[----:B------:R-:W-:-:S00]  /*14c0*/  NOP ;  /* 0x0000000000007918 */ /* 0x000fc00000000000 */
        /* <DEDUP_REMOVED lines=11> */
.L_x_39:


//--------------------- .nv.shared._Z22histogram_range_kernelILi16EEvPKcPjjii --------------------------
	.section	.nv.shared._Z22histogram_range_kernelILi16EEvPKcPjjii,"aw",@nobits
	.sectionflags	@""
	.align	16
	.zero		1024


//--------------------- .nv.shared.reserved.0     --------------------------
	.section	.nv.shared.reserved.0,"aw",@nobits
	.weak		__nv_reservedSMEM_offset_0_alias
	.size		__nv_reservedSMEM_offset_0_alias, 0, 64
	.other		__nv_reservedSMEM_offset_0_alias,@"STO_CUDA_RESERVED_SHARED STV_DEFAULT"
__nv_reservedSMEM_offset_0_alias:
	.zero		0
	.zero		64


//--------------------- .nv.constant0._Z22histogram_range_kernelILi16EEvPKcPjjii --------------------------
	.section	.nv.constant0._Z22histogram_range_kernelILi16EEvPKcPjjii,"a",@progbits
	.sectionflags	@""
	.align	4
.nv.constant0._Z22histogram_range_kernelILi16EEvPKcPjjii:
	.zero		924


//--------------------- SYMBOLS --------------------------

	.type		.nv.reservedSmem.offset0,@object
	.size		.nv.reservedSmem.offset0,0x4
	.type		.nv.reservedSmem.cap,@object
	.size		.nv.reservedSmem.cap,0x4
